//
// Generated by NVIDIA NVVM Compiler
//
// Compiler Build ID: CL-36424714
// Cuda compilation tools, release 13.0, V13.0.88
// Based on NVVM 20.0.0
//

.version 9.0
.target sm_100
.address_size 64

	// .globl	_Z13relax_initialPiS_Pbi

.visible .entry _Z13relax_initialPiS_Pbi(
	.param .u64 .ptr .align 1 _Z13relax_initialPiS_Pbi_param_0,
	.param .u64 .ptr .align 1 _Z13relax_initialPiS_Pbi_param_1,
	.param .u64 .ptr .align 1 _Z13relax_initialPiS_Pbi_param_2,
	.param .u32 _Z13relax_initialPiS_Pbi_param_3
)
{
	.reg .pred 	%p<2>;
	.reg .b32 	%r<7>;
	.reg .b64 	%rd<5>;

	ld.param.u64 	%rd2, [_Z13relax_initialPiS_Pbi_param_0];
	cvta.to.global.u64 	%rd1, %rd2;
	mov.u32 	%r1, %ctaid.x;
	mov.u32 	%r2, %ntid.x;
	mov.u32 	%r3, %tid.x;
	mad.lo.s32 	%r4, %r1, %r2, %r3;
	mul.wide.s32 	%rd3, %r4, 4;
	add.s64 	%rd4, %rd1, %rd3;
	mov.b32 	%r5, 2147483647;
	st.global.u32 	[%rd4], %r5;
	setp.ne.s32 	%p1, %r4, 0;
	@%p1 bra 	$L__BB0_2;
	mov.b32 	%r6, 0;
	st.global.u32 	[%rd1], %r6;
$L__BB0_2:
	bar.sync 	0;
	ret;

}
	// .globl	_Z2bfiiPKiPiPbS1_
.visible .entry _Z2bfiiPKiPiPbS1_(
	.param .u32 _Z2bfiiPKiPiPbS1__param_0,
	.param .u32 _Z2bfiiPKiPiPbS1__param_1,
	.param .u64 .ptr .align 1 _Z2bfiiPKiPiPbS1__param_2,
	.param .u64 .ptr .align 1 _Z2bfiiPKiPiPbS1__param_3,
	.param .u64 .ptr .align 1 _Z2bfiiPKiPiPbS1__param_4,
	.param .u64 .ptr .align 1 _Z2bfiiPKiPiPbS1__param_5
)
{
	.reg .pred 	%p<3>;
	.reg .b16 	%rs<2>;
	.reg .b32 	%r<12>;
	.reg .b64 	%rd<19>;

	ld.param.u32 	%r5, [_Z2bfiiPKiPiPbS1__param_0];
	ld.param.u32 	%r4, [_Z2bfiiPKiPiPbS1__param_1];
	ld.param.u64 	%rd5, [_Z2bfiiPKiPiPbS1__param_2];
	ld.param.u64 	%rd2, [_Z2bfiiPKiPiPbS1__param_3];
	ld.param.u64 	%rd3, [_Z2bfiiPKiPiPbS1__param_4];
	ld.param.u64 	%rd4, [_Z2bfiiPKiPiPbS1__param_5];
	cvta.to.global.u64 	%rd6, %rd5;
	mov.u32 	%r6, %ctaid.x;
	mov.u32 	%r7, %ntid.x;
	mov.u32 	%r8, %tid.x;
	mad.lo.s32 	%r1, %r6, %r7, %r8;
	mad.lo.s32 	%r9, %r4, %r5, %r1;
	mul.wide.s32 	%rd7, %r9, 4;
	add.s64 	%rd8, %rd6, %rd7;
	ld.global.u32 	%r2, [%rd8];
	setp.eq.s32 	%p1, %r2, 2147483647;
	@%p1 bra 	$L__BB1_3;
	cvta.to.global.u64 	%rd9, %rd2;
	mul.wide.s32 	%rd10, %r1, 4;
	add.s64 	%rd1, %rd9, %rd10;
	ld.global.u32 	%r10, [%rd1];
	mul.wide.s32 	%rd11, %r4, 4;
	add.s64 	%rd12, %rd9, %rd11;
	ld.global.u32 	%r11, [%rd12];
	add.s32 	%r3, %r11, %r2;
	setp.le.s32 	%p2, %r10, %r3;
	@%p2 bra 	$L__BB1_3;
	cvt.s64.s32 	%rd13, %r1;
	st.global.u32 	[%rd1], %r3;
	cvta.to.global.u64 	%rd14, %rd3;
	add.s64 	%rd15, %rd14, %rd13;
	mov.b16 	%rs1, 1;
	st.global.u8 	[%rd15], %rs1;
	cvta.to.global.u64 	%rd16, %rd4;
	add.s64 	%rd18, %rd16, %rd10;
	st.global.u32 	[%rd18], %r4;
$L__BB1_3:
	ret;

}


// ===== COMPILED SASS (sm_100) =====

	.target	sm_100

	.elftype	@"ET_EXEC"


//--------------------- .note.nv.tkinfo           --------------------------
	.section	.note.nv.tkinfo,"",@"SHT_NOTE"
	.sectionflags	@"SHF_NOTE_NV_TKINFO"
	.tkinfo
        /*0018*/ 	.word	0x00000002
        /*0030*/ 	.string	""
        /*0030*/ 	.string	"ptxas"
        /*0030*/ 	.string	"Cuda compilation tools, release 13.0, V13.0.88"
        /*0030*/ 	.string	"Build cuda_13.0.r13.0/compiler.36424714_0"
        /*0030*/ 	.string	"-arch sm_100 -m 64 "



//--------------------- .note.nv.cuinfo           --------------------------
	.section	.note.nv.cuinfo,"",@"SHT_NOTE"
	.sectionflags	@"SHF_NOTE_NV_CUINFO"
        /*0018*/ 	.short	0x0002
        /*001a*/ 	.short	0x0064
        /*001c*/ 	.short	0x0082
	.zero		2


//--------------------- .nv.info                  --------------------------
	.section	.nv.info,"",@"SHT_CUDA_INFO"
	.align	4


	//----- nvinfo : EIATTR_REGCOUNT
	.align		4
        /*0000*/ 	.byte	0x04, 0x2f
        /*0002*/ 	.short	(.L_1 - .L_0)
	.align		4
.L_0:
        /*0004*/ 	.word	index@(_Z13relax_initialPiS_Pbi)
        /*0008*/ 	.word	0x0000000a


	//----- nvinfo : EIATTR_FRAME_SIZE
	.align		4
.L_1:
        /*000c*/ 	.byte	0x04, 0x11
        /*000e*/ 	.short	(.L_3 - .L_2)
	.align		4
.L_2:
        /*0010*/ 	.word	index@(_Z13relax_initialPiS_Pbi)
        /*0014*/ 	.word	0x00000000


	//----- nvinfo : EIATTR_REGCOUNT
	.align		4
.L_3:
        /*0018*/ 	.byte	0x04, 0x2f
        /*001a*/ 	.short	(.L_5 - .L_4)
	.align		4
.L_4:
        /*001c*/ 	.word	index@(_Z2bfiiPKiPiPbS1_)
        /*0020*/ 	.word	0x00000010


	//----- nvinfo : EIATTR_FRAME_SIZE
	.align		4
.L_5:
        /*0024*/ 	.byte	0x04, 0x11
        /*0026*/ 	.short	(.L_7 - .L_6)
	.align		4
.L_6:
        /*0028*/ 	.word	index@(_Z2bfiiPKiPiPbS1_)
        /*002c*/ 	.word	0x00000000


	//----- nvinfo : EIATTR_MIN_STACK_SIZE
	.align		4
.L_7:
        /*0030*/ 	.byte	0x04, 0x12
        /*0032*/ 	.short	(.L_9 - .L_8)
	.align		4
.L_8:
        /*0034*/ 	.word	index@(_Z2bfiiPKiPiPbS1_)
        /*0038*/ 	.word	0x00000000


	//----- nvinfo : EIATTR_MIN_STACK_SIZE
	.align		4
.L_9:
        /*003c*/ 	.byte	0x04, 0x12
        /*003e*/ 	.short	(.L_11 - .L_10)
	.align		4
.L_10:
        /*0040*/ 	.word	index@(_Z13relax_initialPiS_Pbi)
        /*0044*/ 	.word	0x00000000
.L_11:


//--------------------- .nv.compat                --------------------------
	.section	.nv.compat,"",@"SHT_CUDA_COMPAT_INFO"
	.align	4
        /*0000*/ 	.byte	0x02, 0x09, 0x00, 0x00, 0x02, 0x02, 0x01, 0x00, 0x02, 0x05, 0x05, 0x00, 0x03, 0x07, 0x01, 0x01
        /*0010*/ 	.byte	0x02, 0x03, 0x00, 0x00, 0x02, 0x06, 0x01, 0x00, 0x04, 0x0b, 0x08, 0x00, 0x09, 0x00, 0x00, 0x00
        /*0020*/ 	.byte	0x00, 0x00, 0x00, 0x00


//--------------------- .nv.info._Z2bfiiPKiPiPbS1_ --------------------------
	.section	.nv.info._Z2bfiiPKiPiPbS1_,"",@"SHT_CUDA_INFO"
	.sectionflags	@""
	.align	4


	//----- nvinfo : EIATTR_CUDA_API_VERSION
	.align		4
        /*0000*/ 	.byte	0x04, 0x37
        /*0002*/ 	.short	(.L_13 - .L_12)
.L_12:
        /*0004*/ 	.word	0x00000082


	//----- nvinfo : EIATTR_KPARAM_INFO
	.align		4
.L_13:
        /*0008*/ 	.byte	0x04, 0x17
        /*000a*/ 	.short	(.L_15 - .L_14)
.L_14:
        /*000c*/ 	.word	0x00000000
        /*0010*/ 	.short	0x0005
        /*0012*/ 	.short	0x0020
        /*0014*/ 	.byte	0x00, 0xf5, 0x21, 0x00


	//----- nvinfo : EIATTR_KPARAM_INFO
	.align		4
.L_15:
        /*0018*/ 	.byte	0x04, 0x17
        /*001a*/ 	.short	(.L_17 - .L_16)
.L_16:
        /*001c*/ 	.word	0x00000000
        /*0020*/ 	.short	0x0004
        /*0022*/ 	.short	0x0018
        /*0024*/ 	.byte	0x00, 0xf5, 0x21, 0x00


	//----- nvinfo : EIATTR_KPARAM_INFO
	.align		4
.L_17:
        /*0028*/ 	.byte	0x04, 0x17
        /*002a*/ 	.short	(.L_19 - .L_18)
.L_18:
        /*002c*/ 	.word	0x00000000
        /*0030*/ 	.short	0x0003
        /*0032*/ 	.short	0x0010
        /*0034*/ 	.byte	0x00, 0xf5, 0x21, 0x00


	//----- nvinfo : EIATTR_KPARAM_INFO
	.align		4
.L_19:
        /*0038*/ 	.byte	0x04, 0x17
        /*003a*/ 	.short	(.L_21 - .L_20)
.L_20:
        /*003c*/ 	.word	0x00000000
        /*0040*/ 	.short	0x0002
        /*0042*/ 	.short	0x0008
        /*0044*/ 	.byte	0x00, 0xf5, 0x21, 0x00


	//----- nvinfo : EIATTR_KPARAM_INFO
	.align		4
.L_21:
        /*0048*/ 	.byte	0x04, 0x17
        /*004a*/ 	.short	(.L_23 - .L_22)
.L_22:
        /*004c*/ 	.word	0x00000000
        /*0050*/ 	.short	0x0001
        /*0052*/ 	.short	0x0004
        /*0054*/ 	.byte	0x00, 0xf0, 0x11, 0x00


	//----- nvinfo : EIATTR_KPARAM_INFO
	.align		4
.L_23:
        /*0058*/ 	.byte	0x04, 0x17
        /*005a*/ 	.short	(.L_25 - .L_24)
.L_24:
        /*005c*/ 	.word	0x00000000
        /*0060*/ 	.short	0x0000
        /*0062*/ 	.short	0x0000
        /*0064*/ 	.byte	0x00, 0xf0, 0x11, 0x00


	//----- nvinfo : EIATTR_SPARSE_MMA_MASK
	.align		4
.L_25:
        /*0068*/ 	.byte	0x03, 0x50
        /*006a*/ 	.short	0x0000


	//----- nvinfo : EIATTR_MAXREG_COUNT
	.align		4
        /*006c*/ 	.byte	0x03, 0x1b
        /*006e*/ 	.short	0x00ff


	//----- nvinfo : EIATTR_MERCURY_ISA_VERSION
	.align		4
        /*0070*/ 	.byte	0x03, 0x5f
        /*0072*/ 	.short	0x0101


	//----- nvinfo : EIATTR_VRC_CTA_INIT_COUNT
	.align		4
        /*0074*/ 	.byte	0x02, 0x4a
	.zero		1
	.zero		1


	//----- nvinfo : EIATTR_EXIT_INSTR_OFFSETS
	.align		4
        /*0078*/ 	.byte	0x04, 0x1c
        /*007a*/ 	.short	(.L_27 - .L_26)


	//   ....[0]....
.L_26:
        /*007c*/ 	.word	0x000000c0


	//   ....[1]....
        /*0080*/ 	.word	0x00000140


	//   ....[2]....
        /*0084*/ 	.word	0x000001e0


	//----- nvinfo : EIATTR_CBANK_PARAM_SIZE
	.align		4
.L_27:
        /*0088*/ 	.byte	0x03, 0x19
        /*008a*/ 	.short	0x0028


	//----- nvinfo : EIATTR_PARAM_CBANK
	.align		4
        /*008c*/ 	.byte	0x04, 0x0a
        /*008e*/ 	.short	(.L_29 - .L_28)
	.align		4
.L_28:
        /*0090*/ 	.word	index@(.nv.constant0._Z2bfiiPKiPiPbS1_)
        /*0094*/ 	.short	0x0380
        /*0096*/ 	.short	0x0028


	//----- nvinfo : EIATTR_SW_WAR
	.align		4
.L_29:
        /*0098*/ 	.byte	0x04, 0x36
        /*009a*/ 	.short	(.L_31 - .L_30)
.L_30:
        /*009c*/ 	.word	0x00000008
.L_31:


//--------------------- .nv.info._Z13relax_initialPiS_Pbi --------------------------
	.section	.nv.info._Z13relax_initialPiS_Pbi,"",@"SHT_CUDA_INFO"
	.sectionflags	@""
	.align	4


	//----- nvinfo : EIATTR_CUDA_API_VERSION
	.align		4
        /*0000*/ 	.byte	0x04, 0x37
        /*0002*/ 	.short	(.L_33 - .L_32)
.L_32:
        /*0004*/ 	.word	0x00000082


	//----- nvinfo : EIATTR_KPARAM_INFO
	.align		4
.L_33:
        /*0008*/ 	.byte	0x04, 0x17
        /*000a*/ 	.short	(.L_35 - .L_34)
.L_34:
        /*000c*/ 	.word	0x00000000
        /*0010*/ 	.short	0x0003
        /*0012*/ 	.short	0x0018
        /*0014*/ 	.byte	0x00, 0xf0, 0x11, 0x00


	//----- nvinfo : EIATTR_KPARAM_INFO
	.align		4
.L_35:
        /*0018*/ 	.byte	0x04, 0x17
        /*001a*/ 	.short	(.L_37 - .L_36)
.L_36:
        /*001c*/ 	.word	0x00000000
        /*0020*/ 	.short	0x0002
        /*0022*/ 	.short	0x0010
        /*0024*/ 	.byte	0x00, 0xf5, 0x21, 0x00


	//----- nvinfo : EIATTR_KPARAM_INFO
	.align		4
.L_37:
        /*0028*/ 	.byte	0x04, 0x17
        /*002a*/ 	.short	(.L_39 - .L_38)
.L_38:
        /*002c*/ 	.word	0x00000000
        /*0030*/ 	.short	0x0001
        /*0032*/ 	.short	0x0008
        /*0034*/ 	.byte	0x00, 0xf5, 0x21, 0x00


	//----- nvinfo : EIATTR_KPARAM_INFO
	.align		4
.L_39:
        /*0038*/ 	.byte	0x04, 0x17
        /*003a*/ 	.short	(.L_41 - .L_40)
.L_40:
        /*003c*/ 	.word	0x00000000
        /*0040*/ 	.short	0x0000
        /*0042*/ 	.short	0x0000
        /*0044*/ 	.byte	0x00, 0xf5, 0x21, 0x00


	//----- nvinfo : EIATTR_SPARSE_MMA_MASK
	.align		4
.L_41:
        /*0048*/ 	.byte	0x03, 0x50
        /*004a*/ 	.short	0x0000


	//----- nvinfo : EIATTR_MAXREG_COUNT
	.align		4
        /*004c*/ 	.byte	0x03, 0x1b
        /*004e*/ 	.short	0x00ff


	//----- nvinfo : EIATTR_NUM_BARRIERS
	.align		4
        /*0050*/ 	.byte	0x02, 0x4c
        /*0052*/ 	.byte	0x01
	.zero		1


	//----- nvinfo : EIATTR_MERCURY_ISA_VERSION
	.align		4
        /*0054*/ 	.byte	0x03, 0x5f
        /*0056*/ 	.short	0x0101


	//----- nvinfo : EIATTR_VRC_CTA_INIT_COUNT
	.align		4
        /*0058*/ 	.byte	0x02, 0x4a
	.zero		1
	.zero		1


	//----- nvinfo : EIATTR_EXIT_INSTR_OFFSETS
	.align		4
        /*005c*/ 	.byte	0x04, 0x1c
        /*005e*/ 	.short	(.L_43 - .L_42)


	//   ....[0]....
.L_42:
        /*0060*/ 	.word	0x000000e0


	//----- nvinfo : EIATTR_CBANK_PARAM_SIZE
	.align		4
.L_43:
        /*0064*/ 	.byte	0x03, 0x19
        /*0066*/ 	.short	0x001c


	//----- nvinfo : EIATTR_PARAM_CBANK
	.align		4
        /*0068*/ 	.byte	0x04, 0x0a
        /*006a*/ 	.short	(.L_45 - .L_44)
	.align		4
.L_44:
        /*006c*/ 	.word	index@(.nv.constant0._Z13relax_initialPiS_Pbi)
        /*0070*/ 	.short	0x0380
        /*0072*/ 	.short	0x001c


	//----- nvinfo : EIATTR_SW_WAR
	.align		4
.L_45:
        /*0074*/ 	.byte	0x04, 0x36
        /*0076*/ 	.short	(.L_47 - .L_46)
.L_46:
        /*0078*/ 	.word	0x00000008
.L_47:


//--------------------- .nv.callgraph             --------------------------
	.section	.nv.callgraph,"",@"SHT_CUDA_CALLGRAPH"
	.align	4
	.sectionentsize	8
	.align		4
        /*0000*/ 	.word	0x00000000
	.align		4
        /*0004*/ 	.word	0xffffffff
	.align		4
        /*0008*/ 	.word	0x00000000
	.align		4
        /*000c*/ 	.word	0xfffffffe
	.align		4
        /*0010*/ 	.word	0x00000000
	.align		4
        /*0014*/ 	.word	0xfffffffd
	.align		4
        /*0018*/ 	.word	0x00000000
	.align		4
        /*001c*/ 	.word	0xfffffffc


//--------------------- .text._Z2bfiiPKiPiPbS1_   --------------------------
	.section	.text._Z2bfiiPKiPiPbS1_,"ax",@progbits
	.align	128
        .global         _Z2bfiiPKiPiPbS1_
        .type           _Z2bfiiPKiPiPbS1_,@function
        .size           _Z2bfiiPKiPiPbS1_,(.L_x_2 - _Z2bfiiPKiPiPbS1_)
        .other          _Z2bfiiPKiPiPbS1_,@"STO_CUDA_ENTRY STV_DEFAULT"
_Z2bfiiPKiPiPbS1_:
.text._Z2bfiiPKiPiPbS1_:
[----:B------:R-:W-:Y:S01]  /*0000*/  LDC R1, c[0x0][0x37c] ;  /* 0x0000df00ff017b82 */ /* 0x000fe20000000800 */
[----:B------:R-:W0:Y:S07]  /*0010*/  S2R R0, SR_TID.X ;  /* 0x0000000000007919 */ /* 0x000e2e0000002100 */
[----:B------:R-:W0:Y:S01]  /*0020*/  S2UR UR6, SR_CTAID.X ;  /* 0x00000000000679c3 */ /* 0x000e220000002500 */
[----:B------:R-:W1:Y:S07]  /*0030*/  LDCU.64 UR4, c[0x0][0x358] ;  /* 0x00006b00ff0477ac */ /* 0x000e6e0008000a00 */
[----:B------:R-:W0:Y:S08]  /*0040*/  LDC R11, c[0x0][0x360] ;  /* 0x0000d800ff0b7b82 */ /* 0x000e300000000800 */
[----:B------:R-:W2:Y:S08]  /*0050*/  LDC.64 R2, c[0x0][0x380] ;  /* 0x0000e000ff027b82 */ /* 0x000eb00000000a00 */
[----:B------:R-:W3:Y:S01]  /*0060*/  LDC.64 R4, c[0x0][0x388] ;  /* 0x0000e200ff047b82 */ /* 0x000ee20000000a00 */
[----:B0-----:R-:W-:-:S04]  /*0070*/  IMAD R11, R11, UR6, R0 ;  /* 0x000000060b0b7c24 */ /* 0x001fc8000f8e0200 */
[----:B--2---:R-:W-:-:S04]  /*0080*/  IMAD R7, R3, R2, R11 ;  /* 0x0000000203077224 */ /* 0x004fc800078e020b */
[----:B---3--:R-:W-:-:S05]  /*0090*/  IMAD.WIDE R4, R7, 0x4, R4 ;  /* 0x0000000407047825 */ /* 0x008fca00078e0204 */
[----:B-1----:R-:W2:Y:S02]  /*00a0*/  LDG.E R0, desc[UR4][R4.64] ;  /* 0x0000000404007981 */ /* 0x002ea4000c1e1900 */
[----:B--2---:R-:W-:-:S13]  /*00b0*/  ISETP.NE.AND P0, PT, R0, 0x7fffffff, PT ;  /* 0x7fffffff0000780c */ /* 0x004fda0003f05270 */
[----:B------:R-:W-:Y:S05]  /*00c0*/  @!P0 EXIT ;  /* 0x000000000000894d */ /* 0x000fea0003800000 */
[----:B------:R-:W0:Y:S02]  /*00d0*/  LDC.64 R4, c[0x0][0x390] ;  /* 0x0000e400ff047b82 */ /* 0x000e240000000a00 */
[----:B0-----:R-:W-:-:S04]  /*00e0*/  IMAD.WIDE R6, R3, 0x4, R4 ;  /* 0x0000000403067825 */ /* 0x001fc800078e0204 */
[----:B------:R-:W-:Y:S02]  /*00f0*/  IMAD.WIDE R4, R11, 0x4, R4 ;  /* 0x000000040b047825 */ /* 0x000fe400078e0204 */
[----:B------:R-:W2:Y:S04]  /*0100*/  LDG.E R7, desc[UR4][R6.64] ;  /* 0x0000000406077981 */ /* 0x000ea8000c1e1900 */
[----:B------:R-:W3:Y:S01]  /*0110*/  LDG.E R2, desc[UR4][R4.64] ;  /* 0x0000000404027981 */ /* 0x000ee2000c1e1900 */
[----:B--2---:R-:W-:-:S04]  /*0120*/  IADD3 R13, PT, PT, R0, R7, RZ ;  /* 0x00000007000d7210 */ /* 0x004fc80007ffe0ff */
[----:B---3--:R-:W-:-:S13]  /*0130*/  ISETP.GT.AND P0, PT, R2, R13, PT ;  /* 0x0000000d0200720c */ /* 0x008fda0003f04270 */
[----:B------:R-:W-:Y:S05]  /*0140*/  @!P0 EXIT ;  /* 0x000000000000894d */ /* 0x000fea0003800000 */
[----:B------:R-:W0:Y:S01]  /*0150*/  LDC.64 R6, c[0x0][0x3a0] ;  /* 0x0000e800ff067b82 */ /* 0x000e220000000a00 */
[----:B------:R-:W1:Y:S01]  /*0160*/  LDCU.64 UR6, c[0x0][0x398] ;  /* 0x00007300ff0677ac */ /* 0x000e620008000a00 */
[----:B------:R-:W-:Y:S01]  /*0170*/  HFMA2 R0, -RZ, RZ, 0, 5.9604644775390625e-08 ;  /* 0x00000001ff007431 */ /* 0x000fe200000001ff */
[----:B------:R-:W-:Y:S01]  /*0180*/  STG.E desc[UR4][R4.64], R13 ;  /* 0x0000000d04007986 */ /* 0x000fe2000c101904 */
[----:B-1----:R-:W-:-:S04]  /*0190*/  IADD3 R8, P0, PT, R11, UR6, RZ ;  /* 0x000000060b087c10 */ /* 0x002fc8000ff1e0ff */
[C---:B------:R-:W-:Y:S01]  /*01a0*/  LEA.HI.X.SX32 R9, R11.reuse, UR7, 0x1, P0 ;  /* 0x000000070b097c11 */ /* 0x040fe200080f0eff */
[----:B0-----:R-:W-:-:S04]  /*01b0*/  IMAD.WIDE R6, R11, 0x4, R6 ;  /* 0x000000040b067825 */ /* 0x001fc800078e0206 */
[----:B------:R-:W-:Y:S04]  /*01c0*/  STG.E.U8 desc[UR4][R8.64], R0 ;  /* 0x0000000008007986 */ /* 0x000fe8000c101104 */
[----:B------:R-:W-:Y:S01]  /*01d0*/  STG.E desc[UR4][R6.64], R3 ;  /* 0x0000000306007986 */ /* 0x000fe2000c101904 */
[----:B------:R-:W-:Y:S05]  /*01e0*/  EXIT ;  /* 0x000000000000794d */ /* 0x000fea0003800000 */
.L_x_0:
[----:B------:R-:W-:-:S00]  /*01f0*/  BRA `(.L_x_0) ;  /* 0xfffffffc00fc7947 */ /* 0x000fc0000383ffff */
[----:B------:R-:W-:-:S00]  /*0200*/  NOP ;  /* 0x0000000000007918 */ /* 0x000fc00000000000 */
[----:B------:R-:W-:-:S00]  /*0210*/  NOP ;  /* 0x0000000000007918 */ /* 0x000fc00000000000 */
[----:B------:R-:W-:-:S00]  /*0220*/  NOP ;  /* 0x0000000000007918 */ /* 0x000fc00000000000 */
[----:B------:R-:W-:-:S00]  /*0230*/  NOP ;  /* 0x0000000000007918 */ /* 0x000fc00000000000 */
[----:B------:R-:W-:-:S00]  /*0240*/  NOP ;  /* 0x0000000000007918 */ /* 0x000fc00000000000 */
[----:B------:R-:W-:-:S00]  /*0250*/  NOP ;  /* 0x0000000000007918 */ /* 0x000fc00000000000 */
[----:B------:R-:W-:-:S00]  /*0260*/  NOP ;  /* 0x0000000000007918 */ /* 0x000fc00000000000 */
[----:B------:R-:W-:-:S00]  /*0270*/  NOP ;  /* 0x0000000000007918 */ /* 0x000fc00000000000 */
.L_x_2:


//--------------------- .text._Z13relax_initialPiS_Pbi --------------------------
	.section	.text._Z13relax_initialPiS_Pbi,"ax",@progbits
	.align	128
        .global         _Z13relax_initialPiS_Pbi
        .type           _Z13relax_initialPiS_Pbi,@function
        .size           _Z13relax_initialPiS_Pbi,(.L_x_3 - _Z13relax_initialPiS_Pbi)
        .other          _Z13relax_initialPiS_Pbi,@"STO_CUDA_ENTRY STV_DEFAULT"
_Z13relax_initialPiS_Pbi:
.text._Z13relax_initialPiS_Pbi:
[----:B------:R-:W-:Y:S01]  /*0000*/  LDC R1, c[0x0][0x37c] ;  /* 0x0000df00ff017b82 */ /* 0x000fe20000000800 */
[----:B------:R-:W0:Y:S07]  /*0010*/  S2R R0, SR_TID.X ;  /* 0x0000000000007919 */ /* 0x000e2e0000002100 */
[----:B------:R-:W0:Y:S08]  /*0020*/  S2UR UR4, SR_CTAID.X ;  /* 0x00000000000479c3 */ /* 0x000e300000002500 */
[----:B------:R-:W0:Y:S08]  /*0030*/  LDC R5, c[0x0][0x360] ;  /* 0x0000d800ff057b82 */ /* 0x000e300000000800 */
[----:B------:R-:W1:Y:S01]  /*0040*/  LDC.64 R2, c[0x0][0x380] ;  /* 0x0000e000ff027b82 */ /* 0x000e620000000a00 */
[----:B0-----:R-:W-:Y:S01]  /*0050*/  IMAD R5, R5, UR4, R0 ;  /* 0x0000000405057c24 */ /* 0x001fe2000f8e0200 */
[----:B------:R-:W0:Y:S04]  /*0060*/  LDCU.64 UR4, c[0x0][0x358] ;  /* 0x00006b00ff0477ac */ /* 0x000e280008000a00 */
[C---:B------:R-:W-:Y:S01]  /*0070*/  ISETP.NE.AND P0, PT, R5.reuse, RZ, PT ;  /* 0x000000ff0500720c */ /* 0x040fe20003f05270 */
[----:B-1----:R-:W-:Y:S01]  /*0080*/  IMAD.WIDE R2, R5, 0x4, R2 ;  /* 0x0000000405027825 */ /* 0x002fe200078e0202 */
[----:B------:R-:W-:-:S11]  /*0090*/  MOV R5, 0x7fffffff ;  /* 0x7fffffff00057802 */ /* 0x000fd60000000f00 */
[----:B------:R-:W1:Y:S01]  /*00a0*/  @!P0 LDC.64 R6, c[0x0][0x380] ;  /* 0x0000e000ff068b82 */ /* 0x000e620000000a00 */
[----:B0-----:R-:W-:Y:S04]  /*00b0*/  STG.E desc[UR4][R2.64], R5 ;  /* 0x0000000502007986 */ /* 0x001fe8000c101904 */
[----:B-1----:R-:W-:Y:S03]  /*00c0*/  @!P0 STG.E desc[UR4][R6.64], RZ ;  /* 0x000000ff06008986 */ /* 0x002fe6000c101904 */
[----:B------:R-:W-:Y:S06]  /*00d0*/  BAR.SYNC.DEFER_BLOCKING 0x0 ;  /* 0x0000000000007b1d */ /* 0x000fec0000010000 */
[----:B------:R-:W-:Y:S05]  /*00e0*/  EXIT ;  /* 0x000000000000794d */ /* 0x000fea0003800000 */
.L_x_1:
        /* <DEDUP_REMOVED lines=9> */
.L_x_3:


//--------------------- .nv.shared.reserved.0     --------------------------
	.section	.nv.shared.reserved.0,"aw",@nobits
	.weak		__nv_reservedSMEM_offset_0_alias
	.size		__nv_reservedSMEM_offset_0_alias, 0, 64
	.other		__nv_reservedSMEM_offset_0_alias,@"STO_CUDA_RESERVED_SHARED STV_DEFAULT"
__nv_reservedSMEM_offset_0_alias:
	.zero		0
	.zero		64


//--------------------- .nv.constant0._Z2bfiiPKiPiPbS1_ --------------------------
	.section	.nv.constant0._Z2bfiiPKiPiPbS1_,"a",@progbits
	.sectionflags	@""
	.align	4
.nv.constant0._Z2bfiiPKiPiPbS1_:
	.zero		936


//--------------------- .nv.constant0._Z13relax_initialPiS_Pbi --------------------------
	.section	.nv.constant0._Z13relax_initialPiS_Pbi,"a",@progbits
	.sectionflags	@""
	.align	4
.nv.constant0._Z13relax_initialPiS_Pbi:
	.zero		924


//--------------------- SYMBOLS --------------------------

	.type		.nv.reservedSmem.offset0,@object
	.size		.nv.reservedSmem.offset0,0x4
